//
// Generated by NVIDIA NVVM Compiler
//
// Compiler Build ID: CL-36424714
// Cuda compilation tools, release 13.0, V13.0.88
// Based on NVVM 20.0.0
//

.version 9.0
.target sm_100
.address_size 64

	// .globl	_Z19kernel_preprocess_0PfPKhiiiii

.visible .entry _Z19kernel_preprocess_0PfPKhiiiii(
	.param .u64 .ptr .align 1 _Z19kernel_preprocess_0PfPKhiiiii_param_0,
	.param .u64 .ptr .align 1 _Z19kernel_preprocess_0PfPKhiiiii_param_1,
	.param .u32 _Z19kernel_preprocess_0PfPKhiiiii_param_2,
	.param .u32 _Z19kernel_preprocess_0PfPKhiiiii_param_3,
	.param .u32 _Z19kernel_preprocess_0PfPKhiiiii_param_4,
	.param .u32 _Z19kernel_preprocess_0PfPKhiiiii_param_5,
	.param .u32 _Z19kernel_preprocess_0PfPKhiiiii_param_6
)
{
	.reg .pred 	%p<2>;
	.reg .b16 	%rs<2>;
	.reg .b32 	%r<21>;
	.reg .b32 	%f<3>;
	.reg .b64 	%rd<9>;

	ld.param.u64 	%rd1, [_Z19kernel_preprocess_0PfPKhiiiii_param_0];
	ld.param.u64 	%rd2, [_Z19kernel_preprocess_0PfPKhiiiii_param_1];
	ld.param.u32 	%r2, [_Z19kernel_preprocess_0PfPKhiiiii_param_3];
	ld.param.u32 	%r3, [_Z19kernel_preprocess_0PfPKhiiiii_param_4];
	ld.param.u32 	%r4, [_Z19kernel_preprocess_0PfPKhiiiii_param_5];
	ld.param.u32 	%r5, [_Z19kernel_preprocess_0PfPKhiiiii_param_6];
	mov.u32 	%r6, %tid.x;
	mov.u32 	%r7, %ctaid.x;
	mov.u32 	%r8, %ntid.x;
	mad.lo.s32 	%r1, %r7, %r8, %r6;
	setp.ge.s32 	%p1, %r1, %r5;
	@%p1 bra 	$L__BB0_2;
	cvta.to.global.u64 	%rd3, %rd2;
	cvta.to.global.u64 	%rd4, %rd1;
	div.s32 	%r9, %r1, %r3;
	mul.lo.s32 	%r10, %r9, %r3;
	sub.s32 	%r11, %r1, %r10;
	div.s32 	%r12, %r9, %r2;
	mul.lo.s32 	%r13, %r12, %r2;
	sub.s32 	%r14, %r9, %r13;
	div.s32 	%r15, %r12, %r4;
	mul.lo.s32 	%r16, %r15, %r4;
	mad.lo.s32 	%r17, %r15, %r2, %r14;
	mad.lo.s32 	%r18, %r17, %r3, %r11;
	sub.s32 	%r19, %r16, %r12;
	mad.lo.s32 	%r20, %r18, %r4, %r19;
	cvt.s64.s32 	%rd5, %r20;
	add.s64 	%rd6, %rd3, %rd5;
	ld.global.u8 	%rs1, [%rd6+2];
	cvt.rn.f32.u16 	%f1, %rs1;
	div.rn.f32 	%f2, %f1, 0f437F0000;
	mul.wide.s32 	%rd7, %r1, 4;
	add.s64 	%rd8, %rd4, %rd7;
	st.global.f32 	[%rd8], %f2;
$L__BB0_2:
	ret;

}


// ===== COMPILED SASS (sm_100) =====

	.target	sm_100

	.elftype	@"ET_EXEC"


//--------------------- .note.nv.tkinfo           --------------------------
	.section	.note.nv.tkinfo,"",@"SHT_NOTE"
	.sectionflags	@"SHF_NOTE_NV_TKINFO"
	.tkinfo
        /*0018*/ 	.word	0x00000002
        /*0030*/ 	.string	""
        /*0030*/ 	.string	"ptxas"
        /*0030*/ 	.string	"Cuda compilation tools, release 13.0, V13.0.88"
        /*0030*/ 	.string	"Build cuda_13.0.r13.0/compiler.36424714_0"
        /*0030*/ 	.string	"-arch sm_100 -m 64 "



//--------------------- .note.nv.cuinfo           --------------------------
	.section	.note.nv.cuinfo,"",@"SHT_NOTE"
	.sectionflags	@"SHF_NOTE_NV_CUINFO"
        /*0018*/ 	.short	0x0002
        /*001a*/ 	.short	0x0064
        /*001c*/ 	.short	0x0082
	.zero		2


//--------------------- .nv.info                  --------------------------
	.section	.nv.info,"",@"SHT_CUDA_INFO"
	.align	4


	//----- nvinfo : EIATTR_REGCOUNT
	.align		4
        /*0000*/ 	.byte	0x04, 0x2f
        /*0002*/ 	.short	(.L_1 - .L_0)
	.align		4
.L_0:
        /*0004*/ 	.word	index@(_Z19kernel_preprocess_0PfPKhiiiii)
        /*0008*/ 	.word	0x00000010


	//----- nvinfo : EIATTR_FRAME_SIZE
	.align		4
.L_1:
        /*000c*/ 	.byte	0x04, 0x11
        /*000e*/ 	.short	(.L_3 - .L_2)
	.align		4
.L_2:
        /*0010*/ 	.word	index@($__internal_0_$__cuda_sm3x_div_rn_noftz_f32_slowpath)
        /*0014*/ 	.word	0x00000000


	//----- nvinfo : EIATTR_FRAME_SIZE
	.align		4
.L_3:
        /*0018*/ 	.byte	0x04, 0x11
        /*001a*/ 	.short	(.L_5 - .L_4)
	.align		4
.L_4:
        /*001c*/ 	.word	index@(_Z19kernel_preprocess_0PfPKhiiiii)
        /*0020*/ 	.word	0x00000000


	//----- nvinfo : EIATTR_MIN_STACK_SIZE
	.align		4
.L_5:
        /*0024*/ 	.byte	0x04, 0x12
        /*0026*/ 	.short	(.L_7 - .L_6)
	.align		4
.L_6:
        /*0028*/ 	.word	index@(_Z19kernel_preprocess_0PfPKhiiiii)
        /*002c*/ 	.word	0x00000000
.L_7:


//--------------------- .nv.compat                --------------------------
	.section	.nv.compat,"",@"SHT_CUDA_COMPAT_INFO"
	.align	4
        /*0000*/ 	.byte	0x02, 0x09, 0x00, 0x00, 0x02, 0x02, 0x01, 0x00, 0x02, 0x05, 0x05, 0x00, 0x03, 0x07, 0x01, 0x01
        /*0010*/ 	.byte	0x02, 0x03, 0x00, 0x00, 0x02, 0x06, 0x01, 0x00, 0x04, 0x0b, 0x08, 0x00, 0x01, 0x00, 0x00, 0x00
        /*0020*/ 	.byte	0x00, 0x00, 0x00, 0x00


//--------------------- .nv.info._Z19kernel_preprocess_0PfPKhiiiii --------------------------
	.section	.nv.info._Z19kernel_preprocess_0PfPKhiiiii,"",@"SHT_CUDA_INFO"
	.sectionflags	@""
	.align	4


	//----- nvinfo : EIATTR_CUDA_API_VERSION
	.align		4
        /*0000*/ 	.byte	0x04, 0x37
        /*0002*/ 	.short	(.L_9 - .L_8)
.L_8:
        /*0004*/ 	.word	0x00000082


	//----- nvinfo : EIATTR_KPARAM_INFO
	.align		4
.L_9:
        /*0008*/ 	.byte	0x04, 0x17
        /*000a*/ 	.short	(.L_11 - .L_10)
.L_10:
        /*000c*/ 	.word	0x00000000
        /*0010*/ 	.short	0x0006
        /*0012*/ 	.short	0x0020
        /*0014*/ 	.byte	0x00, 0xf0, 0x11, 0x00


	//----- nvinfo : EIATTR_KPARAM_INFO
	.align		4
.L_11:
        /*0018*/ 	.byte	0x04, 0x17
        /*001a*/ 	.short	(.L_13 - .L_12)
.L_12:
        /*001c*/ 	.word	0x00000000
        /*0020*/ 	.short	0x0005
        /*0022*/ 	.short	0x001c
        /*0024*/ 	.byte	0x00, 0xf0, 0x11, 0x00


	//----- nvinfo : EIATTR_KPARAM_INFO
	.align		4
.L_13:
        /*0028*/ 	.byte	0x04, 0x17
        /*002a*/ 	.short	(.L_15 - .L_14)
.L_14:
        /*002c*/ 	.word	0x00000000
        /*0030*/ 	.short	0x0004
        /*0032*/ 	.short	0x0018
        /*0034*/ 	.byte	0x00, 0xf0, 0x11, 0x00


	//----- nvinfo : EIATTR_KPARAM_INFO
	.align		4
.L_15:
        /*0038*/ 	.byte	0x04, 0x17
        /*003a*/ 	.short	(.L_17 - .L_16)
.L_16:
        /*003c*/ 	.word	0x00000000
        /*0040*/ 	.short	0x0003
        /*0042*/ 	.short	0x0014
        /*0044*/ 	.byte	0x00, 0xf0, 0x11, 0x00


	//----- nvinfo : EIATTR_KPARAM_INFO
	.align		4
.L_17:
        /*0048*/ 	.byte	0x04, 0x17
        /*004a*/ 	.short	(.L_19 - .L_18)
.L_18:
        /*004c*/ 	.word	0x00000000
        /*0050*/ 	.short	0x0002
        /*0052*/ 	.short	0x0010
        /*0054*/ 	.byte	0x00, 0xf0, 0x11, 0x00


	//----- nvinfo : EIATTR_KPARAM_INFO
	.align		4
.L_19:
        /*0058*/ 	.byte	0x04, 0x17
        /*005a*/ 	.short	(.L_21 - .L_20)
.L_20:
        /*005c*/ 	.word	0x00000000
        /*0060*/ 	.short	0x0001
        /*0062*/ 	.short	0x0008
        /*0064*/ 	.byte	0x00, 0xf5, 0x21, 0x00


	//----- nvinfo : EIATTR_KPARAM_INFO
	.align		4
.L_21:
        /*0068*/ 	.byte	0x04, 0x17
        /*006a*/ 	.short	(.L_23 - .L_22)
.L_22:
        /*006c*/ 	.word	0x00000000
        /*0070*/ 	.short	0x0000
        /*0072*/ 	.short	0x0000
        /*0074*/ 	.byte	0x00, 0xf5, 0x21, 0x00


	//----- nvinfo : EIATTR_SPARSE_MMA_MASK
	.align		4
.L_23:
        /*0078*/ 	.byte	0x03, 0x50
        /*007a*/ 	.short	0x0000


	//----- nvinfo : EIATTR_MAXREG_COUNT
	.align		4
        /*007c*/ 	.byte	0x03, 0x1b
        /*007e*/ 	.short	0x00ff


	//----- nvinfo : EIATTR_MERCURY_ISA_VERSION
	.align		4
        /*0080*/ 	.byte	0x03, 0x5f
        /*0082*/ 	.short	0x0101


	//----- nvinfo : EIATTR_VRC_CTA_INIT_COUNT
	.align		4
        /*0084*/ 	.byte	0x02, 0x4a
	.zero		1
	.zero		1


	//----- nvinfo : EIATTR_EXIT_INSTR_OFFSETS
	.align		4
        /*0088*/ 	.byte	0x04, 0x1c
        /*008a*/ 	.short	(.L_25 - .L_24)


	//   ....[0]....
.L_24:
        /*008c*/ 	.word	0x00000070


	//   ....[1]....
        /*0090*/ 	.word	0x00000720


	//----- nvinfo : EIATTR_CRS_STACK_SIZE
	.align		4
.L_25:
        /*0094*/ 	.byte	0x04, 0x1e
        /*0096*/ 	.short	(.L_27 - .L_26)
.L_26:
        /*0098*/ 	.word	0x00000000


	//----- nvinfo : EIATTR_CBANK_PARAM_SIZE
	.align		4
.L_27:
        /*009c*/ 	.byte	0x03, 0x19
        /*009e*/ 	.short	0x0024


	//----- nvinfo : EIATTR_PARAM_CBANK
	.align		4
        /*00a0*/ 	.byte	0x04, 0x0a
        /*00a2*/ 	.short	(.L_29 - .L_28)
	.align		4
.L_28:
        /*00a4*/ 	.word	index@(.nv.constant0._Z19kernel_preprocess_0PfPKhiiiii)
        /*00a8*/ 	.short	0x0380
        /*00aa*/ 	.short	0x0024


	//----- nvinfo : EIATTR_SW_WAR
	.align		4
.L_29:
        /*00ac*/ 	.byte	0x04, 0x36
        /*00ae*/ 	.short	(.L_31 - .L_30)
.L_30:
        /*00b0*/ 	.word	0x00000008
.L_31:


//--------------------- .nv.callgraph             --------------------------
	.section	.nv.callgraph,"",@"SHT_CUDA_CALLGRAPH"
	.align	4
	.sectionentsize	8
	.align		4
        /*0000*/ 	.word	0x00000000
	.align		4
        /*0004*/ 	.word	0xffffffff
	.align		4
        /*0008*/ 	.word	0x00000000
	.align		4
        /*000c*/ 	.word	0xfffffffe
	.align		4
        /*0010*/ 	.word	0x00000000
	.align		4
        /*0014*/ 	.word	0xfffffffd
	.align		4
        /*0018*/ 	.word	0x00000000
	.align		4
        /*001c*/ 	.word	0xfffffffc


//--------------------- .text._Z19kernel_preprocess_0PfPKhiiiii --------------------------
	.section	.text._Z19kernel_preprocess_0PfPKhiiiii,"ax",@progbits
	.align	128
        .global         _Z19kernel_preprocess_0PfPKhiiiii
        .type           _Z19kernel_preprocess_0PfPKhiiiii,@function
        .size           _Z19kernel_preprocess_0PfPKhiiiii,(.L_x_15 - _Z19kernel_preprocess_0PfPKhiiiii)
        .other          _Z19kernel_preprocess_0PfPKhiiiii,@"STO_CUDA_ENTRY STV_DEFAULT"
_Z19kernel_preprocess_0PfPKhiiiii:
.text._Z19kernel_preprocess_0PfPKhiiiii:
[----:B------:R-:W-:Y:S01]  /*0000*/  LDC R1, c[0x0][0x37c] ;  /* 0x0000df00ff017b82 */ /* 0x000fe20000000800 */
[----:B------:R-:W0:Y:S07]  /*0010*/  S2R R2, SR_TID.X ;  /* 0x0000000000027919 */ /* 0x000e2e0000002100 */
[----:B------:R-:W0:Y:S01]  /*0020*/  S2UR UR4, SR_CTAID.X ;  /* 0x00000000000479c3 */ /* 0x000e220000002500 */
[----:B------:R-:W1:Y:S07]  /*0030*/  LDCU UR5, c[0x0][0x3a0] ;  /* 0x00007400ff0577ac */ /* 0x000e6e0008000800 */
[----:B------:R-:W0:Y:S02]  /*0040*/  LDC R3, c[0x0][0x360] ;  /* 0x0000d800ff037b82 */ /* 0x000e240000000800 */
[----:B0-----:R-:W-:-:S05]  /*0050*/  IMAD R2, R3, UR4, R2 ;  /* 0x0000000403027c24 */ /* 0x001fca000f8e0202 */
[----:B-1----:R-:W-:-:S13]  /*0060*/  ISETP.GE.AND P0, PT, R2, UR5, PT ;  /* 0x0000000502007c0c */ /* 0x002fda000bf06270 */
[----:B------:R-:W-:Y:S05]  /*0070*/  @P0 EXIT ;  /* 0x000000000000094d */ /* 0x000fea0003800000 */
[----:B------:R-:W0:Y:S01]  /*0080*/  LDC R3, c[0x0][0x398] ;  /* 0x0000e600ff037b82 */ /* 0x000e220000000800 */
[----:B------:R-:W-:Y:S01]  /*0090*/  IABS R10, R2 ;  /* 0x00000002000a7213 */ /* 0x000fe20000000000 */
[----:B------:R-:W1:Y:S01]  /*00a0*/  LDCU.64 UR4, c[0x0][0x388] ;  /* 0x00007100ff0477ac */ /* 0x000e620008000a00 */
[----:B------:R-:W2:Y:S05]  /*00b0*/  LDCU.64 UR6, c[0x0][0x358] ;  /* 0x00006b00ff0677ac */ /* 0x000eaa0008000a00 */
[----:B------:R-:W3:Y:S01]  /*00c0*/  LDC R0, c[0x0][0x394] ;  /* 0x0000e500ff007b82 */ /* 0x000ee20000000800 */
[----:B0-----:R-:W-:-:S04]  /*00d0*/  IABS R7, R3 ;  /* 0x0000000300077213 */ /* 0x001fc80000000000 */
[----:B------:R-:W0:Y:S08]  /*00e0*/  I2F.RP R6, R7 ;  /* 0x0000000700067306 */ /* 0x000e300000209400 */
[----:B0-----:R-:W0:Y:S02]  /*00f0*/  MUFU.RCP R6, R6 ;  /* 0x0000000600067308 */ /* 0x001e240000001000 */
[----:B0-----:R-:W-:Y:S01]  /*0100*/  VIADD R4, R6, 0xffffffe ;  /* 0x0ffffffe06047836 */ /* 0x001fe20000000000 */
[----:B---3--:R-:W-:-:S05]  /*0110*/  IABS R6, R0 ;  /* 0x0000000000067213 */ /* 0x008fca0000000000 */
[----:B------:R0:W3:Y:S02]  /*0120*/  F2I.FTZ.U32.TRUNC.NTZ R5, R4 ;  /* 0x0000000400057305 */ /* 0x0000e4000021f000 */
[----:B0-----:R-:W-:Y:S02]  /*0130*/  IMAD.MOV.U32 R4, RZ, RZ, RZ ;  /* 0x000000ffff047224 */ /* 0x001fe400078e00ff */
[----:B---3--:R-:W-:-:S04]  /*0140*/  IMAD.MOV R8, RZ, RZ, -R5 ;  /* 0x000000ffff087224 */ /* 0x008fc800078e0a05 */
[----:B------:R-:W-:Y:S02]  /*0150*/  IMAD R9, R8, R7, RZ ;  /* 0x0000000708097224 */ /* 0x000fe400078e02ff */
[----:B------:R-:W-:Y:S02]  /*0160*/  IMAD.MOV.U32 R8, RZ, RZ, R10 ;  /* 0x000000ffff087224 */ /* 0x000fe400078e000a */
[----:B------:R-:W-:Y:S01]  /*0170*/  IMAD.HI.U32 R5, R5, R9, R4 ;  /* 0x0000000905057227 */ /* 0x000fe200078e0004 */
[----:B------:R-:W0:Y:S05]  /*0180*/  I2F.RP R10, R6 ;  /* 0x00000006000a7306 */ /* 0x000e2a0000209400 */
[----:B------:R-:W-:-:S05]  /*0190*/  IMAD.HI.U32 R5, R5, R8, RZ ;  /* 0x0000000805057227 */ /* 0x000fca00078e00ff */
[----:B------:R-:W-:-:S05]  /*01a0*/  IADD3 R4, PT, PT, -R5, RZ, RZ ;  /* 0x000000ff05047210 */ /* 0x000fca0007ffe1ff */
[C---:B------:R-:W-:Y:S01]  /*01b0*/  IMAD R4, R7.reuse, R4, R8 ;  /* 0x0000000407047224 */ /* 0x040fe200078e0208 */
[----:B0-----:R-:W0:Y:S04]  /*01c0*/  MUFU.RCP R10, R10 ;  /* 0x0000000a000a7308 */ /* 0x001e280000001000 */
[----:B------:R-:W-:-:S13]  /*01d0*/  ISETP.GT.U32.AND P2, PT, R7, R4, PT ;  /* 0x000000040700720c */ /* 0x000fda0003f44070 */
[----:B------:R-:W-:Y:S02]  /*01e0*/  @!P2 IMAD.IADD R4, R4, 0x1, -R7 ;  /* 0x000000010404a824 */ /* 0x000fe400078e0a07 */
[----:B0-----:R-:W-:Y:S02]  /*01f0*/  VIADD R8, R10, 0xffffffe ;  /* 0x0ffffffe0a087836 */ /* 0x001fe40000000000 */
[----:B------:R-:W-:Y:S01]  /*0200*/  @!P2 VIADD R5, R5, 0x1 ;  /* 0x000000010505a836 */ /* 0x000fe20000000000 */
[----:B------:R-:W-:Y:S01]  /*0210*/  ISETP.GE.U32.AND P0, PT, R4, R7, PT ;  /* 0x000000070400720c */ /* 0x000fe20003f06070 */
[----:B------:R0:W3:Y:S01]  /*0220*/  F2I.FTZ.U32.TRUNC.NTZ R9, R8 ;  /* 0x0000000800097305 */ /* 0x0000e2000021f000 */
[----:B------:R-:W4:Y:S01]  /*0230*/  LDC R4, c[0x0][0x39c] ;  /* 0x0000e700ff047b82 */ /* 0x000f220000000800 */
[----:B------:R-:W-:Y:S02]  /*0240*/  LOP3.LUT R7, R2, R3, RZ, 0x3c, !PT ;  /* 0x0000000302077212 */ /* 0x000fe400078e3cff */
[----:B------:R-:W-:-:S02]  /*0250*/  ISETP.NE.AND P2, PT, R3, RZ, PT ;  /* 0x000000ff0300720c */ /* 0x000fc40003f45270 */
[----:B------:R-:W-:Y:S01]  /*0260*/  ISETP.GE.AND P1, PT, R7, RZ, PT ;  /* 0x000000ff0700720c */ /* 0x000fe20003f26270 */
[----:B0-----:R-:W-:-:S05]  /*0270*/  IMAD.MOV.U32 R8, RZ, RZ, RZ ;  /* 0x000000ffff087224 */ /* 0x001fca00078e00ff */
[----:B------:R-:W-:Y:S01]  /*0280*/  @P0 VIADD R5, R5, 0x1 ;  /* 0x0000000105050836 */ /* 0x000fe20000000000 */
[----:B---3--:R-:W-:-:S06]  /*0290*/  IADD3 R11, PT, PT, RZ, -R9, RZ ;  /* 0x80000009ff0b7210 */ /* 0x008fcc0007ffe0ff */
[----:B------:R-:W-:Y:S01]  /*02a0*/  @!P1 IMAD.MOV R5, RZ, RZ, -R5 ;  /* 0x000000ffff059224 */ /* 0x000fe200078e0a05 */
[----:B------:R-:W-:Y:S01]  /*02b0*/  @!P2 LOP3.LUT R5, RZ, R3, RZ, 0x33, !PT ;  /* 0x00000003ff05a212 */ /* 0x000fe200078e33ff */
[----:B------:R-:W-:-:S03]  /*02c0*/  IMAD R11, R11, R6, RZ ;  /* 0x000000060b0b7224 */ /* 0x000fc600078e02ff */
[----:B------:R-:W-:Y:S01]  /*02d0*/  IABS R10, R5 ;  /* 0x00000005000a7213 */ /* 0x000fe20000000000 */
[----:B------:R-:W-:Y:S01]  /*02e0*/  IMAD.HI.U32 R8, R9, R11, R8 ;  /* 0x0000000b09087227 */ /* 0x000fe200078e0008 */
[----:B----4-:R-:W-:-:S03]  /*02f0*/  IABS R7, R4 ;  /* 0x0000000400077213 */ /* 0x010fc60000000000 */
[----:B------:R-:W-:Y:S02]  /*0300*/  IMAD.MOV.U32 R9, RZ, RZ, R10 ;  /* 0x000000ffff097224 */ /* 0x000fe400078e000a */
[----:B------:R-:W0:Y:S02]  /*0310*/  I2F.RP R10, R7 ;  /* 0x00000007000a7306 */ /* 0x000e240000209400 */
[----:B------:R-:W-:-:S04]  /*0320*/  IMAD.HI.U32 R8, R8, R9, RZ ;  /* 0x0000000908087227 */ /* 0x000fc800078e00ff */
[----:B------:R-:W-:-:S04]  /*0330*/  IMAD.MOV R11, RZ, RZ, -R8 ;  /* 0x000000ffff0b7224 */ /* 0x000fc800078e0a08 */
[C---:B------:R-:W-:Y:S01]  /*0340*/  IMAD R9, R6.reuse, R11, R9 ;  /* 0x0000000b06097224 */ /* 0x040fe200078e0209 */
[----:B0-----:R-:W0:Y:S04]  /*0350*/  MUFU.RCP R10, R10 ;  /* 0x0000000a000a7308 */ /* 0x001e280000001000 */
[----:B------:R-:W-:-:S13]  /*0360*/  ISETP.GT.U32.AND P2, PT, R6, R9, PT ;  /* 0x000000090600720c */ /* 0x000fda0003f44070 */
[-C--:B------:R-:W-:Y:S01]  /*0370*/  @!P2 IADD3 R9, PT, PT, R9, -R6.reuse, RZ ;  /* 0x800000060909a210 */ /* 0x080fe20007ffe0ff */
[----:B------:R-:W-:Y:S01]  /*0380*/  @!P2 VIADD R8, R8, 0x1 ;  /* 0x000000010808a836 */ /* 0x000fe20000000000 */
[----:B------:R-:W-:Y:S01]  /*0390*/  ISETP.NE.AND P2, PT, R0, RZ, PT ;  /* 0x000000ff0000720c */ /* 0x000fe20003f45270 */
[----:B0-----:R-:W-:Y:S01]  /*03a0*/  VIADD R11, R10, 0xffffffe ;  /* 0x0ffffffe0a0b7836 */ /* 0x001fe20000000000 */
[----:B------:R-:W-:Y:S02]  /*03b0*/  ISETP.GE.U32.AND P0, PT, R9, R6, PT ;  /* 0x000000060900720c */ /* 0x000fe40003f06070 */
[----:B------:R-:W-:Y:S01]  /*03c0*/  LOP3.LUT R6, R5, R0, RZ, 0x3c, !PT ;  /* 0x0000000005067212 */ /* 0x000fe200078e3cff */
[----:B------:R-:W0:Y:S03]  /*03d0*/  F2I.FTZ.U32.TRUNC.NTZ R9, R11 ;  /* 0x0000000b00097305 */ /* 0x000e26000021f000 */
[----:B------:R-:W-:-:S07]  /*03e0*/  ISETP.GE.AND P1, PT, R6, RZ, PT ;  /* 0x000000ff0600720c */ /* 0x000fce0003f26270 */
[----:B------:R-:W-:-:S04]  /*03f0*/  @P0 VIADD R8, R8, 0x1 ;  /* 0x0000000108080836 */ /* 0x000fc80000000000 */
[----:B------:R-:W-:Y:S01]  /*0400*/  IMAD.MOV.U32 R13, RZ, RZ, R8 ;  /* 0x000000ffff0d7224 */ /* 0x000fe200078e0008 */
[----:B0-----:R-:W-:Y:S01]  /*0410*/  IADD3 R6, PT, PT, RZ, -R9, RZ ;  /* 0x80000009ff067210 */ /* 0x001fe20007ffe0ff */
[----:B------:R-:W-:Y:S02]  /*0420*/  IMAD.MOV.U32 R8, RZ, RZ, RZ ;  /* 0x000000ffff087224 */ /* 0x000fe400078e00ff */
[----:B------:R-:W-:Y:S01]  /*0430*/  @!P1 IMAD.MOV R13, RZ, RZ, -R13 ;  /* 0x000000ffff0d9224 */ /* 0x000fe200078e0a0d */
[----:B------:R-:W-:Y:S01]  /*0440*/  @!P2 LOP3.LUT R13, RZ, R0, RZ, 0x33, !PT ;  /* 0x00000000ff0da212 */ /* 0x000fe200078e33ff */
[----:B------:R-:W-:-:S03]  /*0450*/  IMAD R11, R6, R7, RZ ;  /* 0x00000007060b7224 */ /* 0x000fc600078e02ff */
[----:B------:R-:W-:Y:S01]  /*0460*/  IABS R6, R13 ;  /* 0x0000000d00067213 */ /* 0x000fe20000000000 */
[----:B------:R-:W-:-:S06]  /*0470*/  IMAD.HI.U32 R8, R9, R11, R8 ;  /* 0x0000000b09087227 */ /* 0x000fcc00078e0008 */
[----:B------:R-:W-:-:S04]  /*0480*/  IMAD.HI.U32 R8, R8, R6, RZ ;  /* 0x0000000608087227 */ /* 0x000fc800078e00ff */
[----:B------:R-:W-:-:S04]  /*0490*/  IMAD.MOV R9, RZ, RZ, -R8 ;  /* 0x000000ffff097224 */ /* 0x000fc800078e0a08 */
[----:B------:R-:W-:-:S05]  /*04a0*/  IMAD R6, R7, R9, R6 ;  /* 0x0000000907067224 */ /* 0x000fca00078e0206 */
[----:B------:R-:W-:-:S13]  /*04b0*/  ISETP.GT.U32.AND P2, PT, R7, R6, PT ;  /* 0x000000060700720c */ /* 0x000fda0003f44070 */
[-C--:B------:R-:W-:Y:S01]  /*04c0*/  @!P2 IADD3 R6, PT, PT, R6, -R7.reuse, RZ ;  /* 0x800000070606a210 */ /* 0x080fe20007ffe0ff */
[----:B------:R-:W-:Y:S01]  /*04d0*/  @!P2 VIADD R8, R8, 0x1 ;  /* 0x000000010808a836 */ /* 0x000fe20000000000 */
[----:B------:R-:W-:Y:S02]  /*04e0*/  ISETP.NE.AND P2, PT, R4, RZ, PT ;  /* 0x000000ff0400720c */ /* 0x000fe40003f45270 */
[----:B------:R-:W-:Y:S01]  /*04f0*/  ISETP.GE.U32.AND P0, PT, R6, R7, PT ;  /* 0x000000070600720c */ /* 0x000fe20003f06070 */
[----:B------:R-:W-:Y:S01]  /*0500*/  IMAD.MOV R7, RZ, RZ, -R13 ;  /* 0x000000ffff077224 */ /* 0x000fe200078e0a0d */
[----:B------:R-:W-:-:S03]  /*0510*/  LOP3.LUT R6, R13, R4, RZ, 0x3c, !PT ;  /* 0x000000040d067212 */ /* 0x000fc600078e3cff */
[--C-:B------:R-:W-:Y:S01]  /*0520*/  IMAD R7, R0, R7, R5.reuse ;  /* 0x0000000700077224 */ /* 0x100fe200078e0205 */
[----:B------:R-:W-:Y:S01]  /*0530*/  ISETP.GE.AND P1, PT, R6, RZ, PT ;  /* 0x000000ff0600720c */ /* 0x000fe20003f26270 */
[----:B------:R-:W-:-:S04]  /*0540*/  IMAD.MOV R6, RZ, RZ, -R5 ;  /* 0x000000ffff067224 */ /* 0x000fc800078e0a05 */
[----:B------:R-:W-:Y:S02]  /*0550*/  IMAD R6, R3, R6, R2 ;  /* 0x0000000603067224 */ /* 0x000fe400078e0202 */
[----:B------:R-:W-:-:S06]  /*0560*/  @P0 VIADD R8, R8, 0x1 ;  /* 0x0000000108080836 */ /* 0x000fcc0000000000 */
[----:B------:R-:W-:Y:S02]  /*0570*/  @!P1 IADD3 R8, PT, PT, -R8, RZ, RZ ;  /* 0x000000ff08089210 */ /* 0x000fe40007ffe1ff */
[----:B------:R-:W-:-:S05]  /*0580*/  @!P2 LOP3.LUT R8, RZ, R4, RZ, 0x33, !PT ;  /* 0x00000004ff08a212 */ /* 0x000fca00078e33ff */
[C---:B------:R-:W-:Y:S02]  /*0590*/  IMAD R0, R8.reuse, R0, R7 ;  /* 0x0000000008007224 */ /* 0x040fe400078e0207 */
[----:B------:R-:W-:Y:S02]  /*05a0*/  IMAD R8, R8, R4, -R13 ;  /* 0x0000000408087224 */ /* 0x000fe400078e0a0d */
[----:B------:R-:W-:-:S04]  /*05b0*/  IMAD R3, R0, R3, R6 ;  /* 0x0000000300037224 */ /* 0x000fc800078e0206 */
[----:B------:R-:W-:-:S05]  /*05c0*/  IMAD R3, R3, R4, R8 ;  /* 0x0000000403037224 */ /* 0x000fca00078e0208 */
[----:B-1----:R-:W-:-:S04]  /*05d0*/  IADD3 R4, P0, PT, R3, UR4, RZ ;  /* 0x0000000403047c10 */ /* 0x002fc8000ff1e0ff */
[----:B------:R-:W-:-:S05]  /*05e0*/  LEA.HI.X.SX32 R5, R3, UR5, 0x1, P0 ;  /* 0x0000000503057c11 */ /* 0x000fca00080f0eff */
[----:B--2---:R-:W2:Y:S01]  /*05f0*/  LDG.E.U8 R0, desc[UR6][R4.64+0x2] ;  /* 0x0000020604007981 */ /* 0x004ea2000c1e1100 */
[----:B------:R-:W-:Y:S01]  /*0600*/  IMAD.MOV.U32 R6, RZ, RZ, 0x3b808081 ;  /* 0x3b808081ff067424 */ /* 0x000fe200078e00ff */
[----:B------:R-:W-:Y:S01]  /*0610*/  BSSY.RECONVERGENT B1, `(.L_x_0) ;  /* 0x000000d000017945 */ /* 0x000fe20003800200 */
[----:B------:R-:W-:-:S04]  /*0620*/  IMAD.MOV.U32 R3, RZ, RZ, 0x437f0000 ;  /* 0x437f0000ff037424 */ /* 0x000fc800078e00ff */
[----:B------:R-:W-:-:S04]  /*0630*/  FFMA R3, R6, -R3, 1 ;  /* 0x3f80000006037423 */ /* 0x000fc80000000803 */
[----:B------:R-:W-:Y:S01]  /*0640*/  FFMA R3, R3, R6, 0.0039215688593685626984 ;  /* 0x3b80808103037423 */ /* 0x000fe20000000006 */
[----:B--2---:R-:W-:-:S04]  /*0650*/  I2FP.F32.U32 R0, R0 ;  /* 0x0000000000007245 */ /* 0x004fc80000201000 */
[----:B------:R-:W0:Y:S01]  /*0660*/  FCHK P0, R0, 255 ;  /* 0x437f000000007902 */ /* 0x000e220000000000 */
[----:B------:R-:W-:-:S04]  /*0670*/  FFMA R6, R0, R3, RZ ;  /* 0x0000000300067223 */ /* 0x000fc800000000ff */
[----:B------:R-:W-:-:S04]  /*0680*/  FFMA R7, R6, -255, R0 ;  /* 0xc37f000006077823 */ /* 0x000fc80000000000 */
[----:B------:R-:W-:Y:S01]  /*0690*/  FFMA R7, R3, R7, R6 ;  /* 0x0000000703077223 */ /* 0x000fe20000000006 */
[----:B0-----:R-:W-:Y:S06]  /*06a0*/  @!P0 BRA `(.L_x_1) ;  /* 0x00000000000c8947 */ /* 0x001fec0003800000 */
[----:B------:R-:W-:-:S07]  /*06b0*/  MOV R4, 0x6d0 ;  /* 0x000006d000047802 */ /* 0x000fce0000000f00 */
[----:B------:R-:W-:Y:S05]  /*06c0*/  CALL.REL.NOINC `($__internal_0_$__cuda_sm3x_div_rn_noftz_f32_slowpath) ;  /* 0x0000000000187944 */ /* 0x000fea0003c00000 */
[----:B------:R-:W-:-:S07]  /*06d0*/  MOV R7, R3 ;  /* 0x0000000300077202 */ /* 0x000fce0000000f00 */
.L_x_1:
[----:B------:R-:W-:Y:S05]  /*06e0*/  BSYNC.RECONVERGENT B1 ;  /* 0x0000000000017941 */ /* 0x000fea0003800200 */
.L_x_0:
[----:B------:R-:W0:Y:S02]  /*06f0*/  LDC.64 R4, c[0x0][0x380] ;  /* 0x0000e000ff047b82 */ /* 0x000e240000000a00 */
[----:B0-----:R-:W-:-:S05]  /*0700*/  IMAD.WIDE R2, R2, 0x4, R4 ;  /* 0x0000000402027825 */ /* 0x001fca00078e0204 */
[----:B------:R-:W-:Y:S01]  /*0710*/  STG.E desc[UR6][R2.64], R7 ;  /* 0x0000000702007986 */ /* 0x000fe2000c101906 */
[----:B------:R-:W-:Y:S05]  /*0720*/  EXIT ;  /* 0x000000000000794d */ /* 0x000fea0003800000 */
        .weak           $__internal_0_$__cuda_sm3x_div_rn_noftz_f32_slowpath
        .type           $__internal_0_$__cuda_sm3x_div_rn_noftz_f32_slowpath,@function
        .size           $__internal_0_$__cuda_sm3x_div_rn_noftz_f32_slowpath,(.L_x_15 - $__internal_0_$__cuda_sm3x_div_rn_noftz_f32_slowpath)
$__internal_0_$__cuda_sm3x_div_rn_noftz_f32_slowpath:
[--C-:B------:R-:W-:Y:S01]  /*0730*/  SHF.R.U32.HI R3, RZ, 0x17, R0.reuse ;  /* 0x00000017ff037819 */ /* 0x100fe20000011600 */
[----:B------:R-:W-:Y:S04]  /*0740*/  BSSY.RECONVERGENT B0, `(.L_x_2) ;  /* 0x000005c000007945 */ /* 0x000fe80003800200 */
[----:B------:R-:W-:Y:S01]  /*0750*/  BSSY.RELIABLE B2, `(.L_x_3) ;  /* 0x000001a000027945 */ /* 0x000fe20003800100 */
[----:B------:R-:W-:Y:S01]  /*0760*/  LOP3.LUT R8, R3, 0xff, RZ, 0xc0, !PT ;  /* 0x000000ff03087812 */ /* 0x000fe200078ec0ff */
[----:B------:R-:W-:-:S04]  /*0770*/  IMAD.MOV.U32 R3, RZ, RZ, R0 ;  /* 0x000000ffff037224 */ /* 0x000fc800078e0000 */
[----:B------:R-:W-:-:S05]  /*0780*/  VIADD R7, R8, 0xffffffff ;  /* 0xffffffff08077836 */ /* 0x000fca0000000000 */
[----:B------:R-:W-:-:S13]  /*0790*/  ISETP.GT.U32.OR P0, PT, R7, 0xfd, !PT ;  /* 0x000000fd0700780c */ /* 0x000fda0007f04470 */
[----:B------:R-:W-:Y:S01]  /*07a0*/  @!P0 IMAD.MOV.U32 R5, RZ, RZ, RZ ;  /* 0x000000ffff058224 */ /* 0x000fe200078e00ff */
[----:B------:R-:W-:Y:S06]  /*07b0*/  @!P0 BRA `(.L_x_4) ;  /* 0x00000000004c8947 */ /* 0x000fec0003800000 */
[----:B------:R-:W-:-:S13]  /*07c0*/  FSETP.GTU.FTZ.AND P0, PT, |R0|, +INF , PT ;  /* 0x7f8000000000780b */ /* 0x000fda0003f1c200 */
[----:B------:R-:W-:Y:S05]  /*07d0*/  @P0 BREAK.RELIABLE B2 ;  /* 0x0000000000020942 */ /* 0x000fea0003800100 */
[----:B------:R-:W-:Y:S05]  /*07e0*/  @P0 BRA `(.L_x_5) ;  /* 0x0000000400400947 */ /* 0x000fea0003800000 */
[----:B------:R-:W-:-:S05]  /*07f0*/  HFMA2 R6, -RZ, RZ, 3.748046875, 0 ;  /* 0x437f0000ff067431 */ /* 0x000fca00000001ff */
[----:B------:R-:W-:-:S13]  /*0800*/  LOP3.LUT P0, RZ, R6, 0x7fffffff, R3, 0xc8, !PT ;  /* 0x7fffffff06ff7812 */ /* 0x000fda000780c803 */
[----:B------:R-:W-:Y:S05]  /*0810*/  @!P0 BREAK.RELIABLE B2 ;  /* 0x0000000000028942 */ /* 0x000fea0003800100 */
[----:B------:R-:W-:Y:S05]  /*0820*/  @!P0 BRA `(.L_x_6) ;  /* 0x0000000400288947 */ /* 0x000fea0003800000 */
[----:B------:R-:W-:-:S13]  /*0830*/  LOP3.LUT P0, RZ, R3, 0x7fffffff, RZ, 0xc0, !PT ;  /* 0x7fffffff03ff7812 */ /* 0x000fda000780c0ff */
[----:B------:R-:W-:Y:S05]  /*0840*/  @!P0 BREAK.RELIABLE B2 ;  /* 0x0000000000028942 */ /* 0x000fea0003800100 */
[----:B------:R-:W-:Y:S05]  /*0850*/  @!P0 BRA `(.L_x_7) ;  /* 0x0000000400148947 */ /* 0x000fea0003800000 */
[----:B------:R-:W-:Y:S02]  /*0860*/  FSETP.NEU.FTZ.AND P1, PT, |R0|, +INF , PT ;  /* 0x7f8000000000780b */ /* 0x000fe40003f3d200 */
[----:B------:R-:W-:-:S04]  /*0870*/  LOP3.LUT P0, RZ, R6, 0x7fffffff, RZ, 0xc0, !PT ;  /* 0x7fffffff06ff7812 */ /* 0x000fc8000780c0ff */
[----:B------:R-:W-:-:S13]  /*0880*/  PLOP3.LUT P0, PT, P1, P0, PT, 0x2f, 0xf2 ;  /* 0x0000000000f2781c */ /* 0x000fda0000f00577 */
[----:B------:R-:W-:Y:S05]  /*0890*/  @P0 BREAK.RELIABLE B2 ;  /* 0x0000000000020942 */ /* 0x000fea0003800100 */
[----:B------:R-:W-:Y:S05]  /*08a0*/  @P0 BRA `(.L_x_8) ;  /* 0x0000000000f40947 */ /* 0x000fea0003800000 */
[----:B------:R-:W-:-:S13]  /*08b0*/  ISETP.GE.AND P0, PT, R7, RZ, PT ;  /* 0x000000ff0700720c */ /* 0x000fda0003f06270 */
[----:B------:R-:W-:Y:S02]  /*08c0*/  @P0 IMAD.MOV.U32 R5, RZ, RZ, RZ ;  /* 0x000000ffff050224 */ /* 0x000fe400078e00ff */
[----:B------:R-:W-:Y:S01]  /*08d0*/  @!P0 FFMA R3, R0, 1.84467440737095516160e+19, RZ ;  /* 0x5f80000000038823 */ /* 0x000fe200000000ff */
[----:B------:R-:W-:-:S07]  /*08e0*/  @!P0 IMAD.MOV.U32 R5, RZ, RZ, -0x40 ;  /* 0xffffffc0ff058424 */ /* 0x000fce00078e00ff */
.L_x_4:
[----:B------:R-:W-:Y:S05]  /*08f0*/  BSYNC.RELIABLE B2 ;  /* 0x0000000000027941 */ /* 0x000fea0003800100 */
.L_x_3:
[----:B------:R-:W-:Y:S01]  /*0900*/  UMOV UR4, 0x437f0000 ;  /* 0x437f000000047882 */ /* 0x000fe20000000000 */
[----:B------:R-:W-:Y:S01]  /*0910*/  VIADD R6, R8, 0xffffff81 ;  /* 0xffffff8108067836 */ /* 0x000fe20000000000 */
[----:B------:R-:W-:Y:S01]  /*0920*/  UIADD3 UR4, UPT, UPT, UR4, -0x3800000, URZ ;  /* 0xfc80000004047890 */ /* 0x000fe2000fffe0ff */
[----:B------:R-:W-:Y:S02]  /*0930*/  BSSY.RECONVERGENT B2, `(.L_x_9) ;  /* 0x0000033000027945 */ /* 0x000fe40003800200 */
[----:B------:R-:W-:Y:S01]  /*0940*/  IMAD R0, R6, -0x800000, R3 ;  /* 0xff80000006007824 */ /* 0x000fe200078e0203 */
[----:B------:R-:W-:Y:S02]  /*0950*/  IADD3 R5, PT, PT, R5, -0x7, R6 ;  /* 0xfffffff905057810 */ /* 0x000fe40007ffe006 */
[----:B------:R-:W-:-:S03]  /*0960*/  FADD.FTZ R9, -RZ, -UR4 ;  /* 0x80000004ff097e21 */ /* 0x000fc60008010100 */
[----:B------:R-:W0:Y:S02]  /*0970*/  MUFU.RCP R7, UR4 ;  /* 0x0000000400077d08 */ /* 0x000e240008001000 */
[----:B0-----:R-:W-:-:S04]  /*0980*/  FFMA R8, R7, R9, 1 ;  /* 0x3f80000007087423 */ /* 0x001fc80000000009 */
[----:B------:R-:W-:-:S04]  /*0990*/  FFMA R7, R7, R8, R7 ;  /* 0x0000000807077223 */ /* 0x000fc80000000007 */
[----:B------:R-:W-:-:S04]  /*09a0*/  FFMA R8, R0, R7, RZ ;  /* 0x0000000700087223 */ /* 0x000fc800000000ff */
[----:B------:R-:W-:-:S04]  /*09b0*/  FFMA R3, R9, R8, R0 ;  /* 0x0000000809037223 */ /* 0x000fc80000000000 */
[----:B------:R-:W-:-:S04]  /*09c0*/  FFMA R8, R7, R3, R8 ;  /* 0x0000000307087223 */ /* 0x000fc80000000008 */
[----:B------:R-:W-:-:S04]  /*09d0*/  FFMA R9, R9, R8, R0 ;  /* 0x0000000809097223 */ /* 0x000fc80000000000 */
[----:B------:R-:W-:-:S05]  /*09e0*/  FFMA R3, R7, R9, R8 ;  /* 0x0000000907037223 */ /* 0x000fca0000000008 */
[----:B------:R-:W-:-:S04]  /*09f0*/  SHF.R.U32.HI R0, RZ, 0x17, R3 ;  /* 0x00000017ff007819 */ /* 0x000fc80000011603 */
[----:B------:R-:W-:-:S04]  /*0a00*/  LOP3.LUT R0, R0, 0xff, RZ, 0xc0, !PT ;  /* 0x000000ff00007812 */ /* 0x000fc800078ec0ff */
[----:B------:R-:W-:-:S05]  /*0a10*/  IADD3 R10, PT, PT, R0, R5, RZ ;  /* 0x00000005000a7210 */ /* 0x000fca0007ffe0ff */
[----:B------:R-:W-:-:S05]  /*0a20*/  VIADD R0, R10, 0xffffffff ;  /* 0xffffffff0a007836 */ /* 0x000fca0000000000 */
[----:B------:R-:W-:-:S13]  /*0a30*/  ISETP.GE.U32.AND P0, PT, R0, 0xfe, PT ;  /* 0x000000fe0000780c */ /* 0x000fda0003f06070 */
[----:B------:R-:W-:Y:S05]  /*0a40*/  @!P0 BRA `(.L_x_10) ;  /* 0x0000000000808947 */ /* 0x000fea0003800000 */
[----:B------:R-:W-:-:S13]  /*0a50*/  ISETP.GT.AND P0, PT, R10, 0xfe, PT ;  /* 0x000000fe0a00780c */ /* 0x000fda0003f04270 */
[----:B------:R-:W-:Y:S05]  /*0a60*/  @P0 BRA `(.L_x_11) ;  /* 0x00000000006c0947 */ /* 0x000fea0003800000 */
[----:B------:R-:W-:-:S13]  /*0a70*/  ISETP.GE.AND P0, PT, R10, 0x1, PT ;  /* 0x000000010a00780c */ /* 0x000fda0003f06270 */
[----:B------:R-:W-:Y:S05]  /*0a80*/  @P0 BRA `(.L_x_12) ;  /* 0x0000000000740947 */ /* 0x000fea0003800000 */
[----:B------:R-:W-:Y:S02]  /*0a90*/  ISETP.GE.AND P0, PT, R10, -0x18, PT ;  /* 0xffffffe80a00780c */ /* 0x000fe40003f06270 */
[----:B------:R-:W-:-:S11]  /*0aa0*/  LOP3.LUT R3, R3, 0x80000000, RZ, 0xc0, !PT ;  /* 0x8000000003037812 */ /* 0x000fd600078ec0ff */
[----:B------:R-:W-:Y:S05]  /*0ab0*/  @!P0 BRA `(.L_x_12) ;  /* 0x0000000000688947 */ /* 0x000fea0003800000 */
[CCC-:B------:R-:W-:Y:S01]  /*0ac0*/  FFMA.RZ R0, R7.reuse, R9.reuse, R8.reuse ;  /* 0x0000000907007223 */ /* 0x1c0fe2000000c008 */
[C---:B------:R-:W-:Y:S01]  /*0ad0*/  VIADD R6, R10.reuse, 0x20 ;  /* 0x000000200a067836 */ /* 0x040fe20000000000 */
[C---:B------:R-:W-:Y:S02]  /*0ae0*/  ISETP.NE.AND P2, PT, R10.reuse, RZ, PT ;  /* 0x000000ff0a00720c */ /* 0x040fe40003f45270 */
[----:B------:R-:W-:Y:S02]  /*0af0*/  ISETP.NE.AND P1, PT, R10, RZ, PT ;  /* 0x000000ff0a00720c */ /* 0x000fe40003f25270 */
[----:B------:R-:W-:Y:S01]  /*0b00*/  LOP3.LUT R5, R0, 0x7fffff, RZ, 0xc0, !PT ;  /* 0x007fffff00057812 */ /* 0x000fe200078ec0ff */
[CCC-:B------:R-:W-:Y:S01]  /*0b10*/  FFMA.RP R0, R7.reuse, R9.reuse, R8.reuse ;  /* 0x0000000907007223 */ /* 0x1c0fe20000008008 */
[----:B------:R-:W-:Y:S01]  /*0b20*/  FFMA.RM R7, R7, R9, R8 ;  /* 0x0000000907077223 */ /* 0x000fe20000004008 */
[----:B------:R-:W-:Y:S01]  /*0b30*/  IMAD.MOV R8, RZ, RZ, -R10 ;  /* 0x000000ffff087224 */ /* 0x000fe200078e0a0a */
[----:B------:R-:W-:-:S03]  /*0b40*/  LOP3.LUT R5, R5, 0x800000, RZ, 0xfc, !PT ;  /* 0x0080000005057812 */ /* 0x000fc600078efcff */
[----:B------:R-:W-:Y:S02]  /*0b50*/  FSETP.NEU.FTZ.AND P0, PT, R0, R7, PT ;  /* 0x000000070000720b */ /* 0x000fe40003f1d000 */
[----:B------:R-:W-:Y:S02]  /*0b60*/  SHF.L.U32 R6, R5, R6, RZ ;  /* 0x0000000605067219 */ /* 0x000fe400000006ff */
[----:B------:R-:W-:Y:S02]  /*0b70*/  SEL R0, R8, RZ, P2 ;  /* 0x000000ff08007207 */ /* 0x000fe40001000000 */
[----:B------:R-:W-:Y:S02]  /*0b80*/  ISETP.NE.AND P1, PT, R6, RZ, P1 ;  /* 0x000000ff0600720c */ /* 0x000fe40000f25270 */
[----:B------:R-:W-:Y:S02]  /*0b90*/  SHF.R.U32.HI R0, RZ, R0, R5 ;  /* 0x00000000ff007219 */ /* 0x000fe40000011605 */
[----:B------:R-:W-:-:S02]  /*0ba0*/  PLOP3.LUT P0, PT, P0, P1, PT, 0xf8, 0x8f ;  /* 0x00000000008f781c */ /* 0x000fc40000703f70 */
[----:B------:R-:W-:Y:S02]  /*0bb0*/  SHF.R.U32.HI R6, RZ, 0x1, R0 ;  /* 0x00000001ff067819 */ /* 0x000fe40000011600 */
[----:B------:R-:W-:-:S04]  /*0bc0*/  SEL R5, RZ, 0x1, !P0 ;  /* 0x00000001ff057807 */ /* 0x000fc80004000000 */
[----:B------:R-:W-:-:S04]  /*0bd0*/  LOP3.LUT R5, R5, 0x1, R6, 0xf8, !PT ;  /* 0x0000000105057812 */ /* 0x000fc800078ef806 */
[----:B------:R-:W-:-:S04]  /*0be0*/  LOP3.LUT R5, R5, R0, RZ, 0xc0, !PT ;  /* 0x0000000005057212 */ /* 0x000fc800078ec0ff */
[----:B------:R-:W-:-:S04]  /*0bf0*/  IADD3 R6, PT, PT, R6, R5, RZ ;  /* 0x0000000506067210 */ /* 0x000fc80007ffe0ff */
[----:B------:R-:W-:Y:S01]  /*0c00*/  LOP3.LUT R3, R6, R3, RZ, 0xfc, !PT ;  /* 0x0000000306037212 */ /* 0x000fe200078efcff */
[----:B------:R-:W-:Y:S06]  /*0c10*/  BRA `(.L_x_12) ;  /* 0x0000000000107947 */ /* 0x000fec0003800000 */
.L_x_11:
[----:B------:R-:W-:-:S04]  /*0c20*/  LOP3.LUT R3, R3, 0x80000000, RZ, 0xc0, !PT ;  /* 0x8000000003037812 */ /* 0x000fc800078ec0ff */
[----:B------:R-:W-:Y:S01]  /*0c30*/  LOP3.LUT R3, R3, 0x7f800000, RZ, 0xfc, !PT ;  /* 0x7f80000003037812 */ /* 0x000fe200078efcff */
[----:B------:R-:W-:Y:S06]  /*0c40*/  BRA `(.L_x_12) ;  /* 0x0000000000047947 */ /* 0x000fec0003800000 */
.L_x_10:
[----:B------:R-:W-:-:S07]  /*0c50*/  IMAD R3, R5, 0x800000, R3 ;  /* 0x0080000005037824 */ /* 0x000fce00078e0203 */
.L_x_12:
[----:B------:R-:W-:Y:S05]  /*0c60*/  BSYNC.RECONVERGENT B2 ;  /* 0x0000000000027941 */ /* 0x000fea0003800200 */
.L_x_9:
[----:B------:R-:W-:Y:S05]  /*0c70*/  BRA `(.L_x_13) ;  /* 0x0000000000207947 */ /* 0x000fea0003800000 */
.L_x_8:
[----:B------:R-:W-:-:S04]  /*0c80*/  LOP3.LUT R3, R6, 0x80000000, R3, 0x48, !PT ;  /* 0x8000000006037812 */ /* 0x000fc800078e4803 */
[----:B------:R-:W-:Y:S01]  /*0c90*/  LOP3.LUT R3, R3, 0x7f800000, RZ, 0xfc, !PT ;  /* 0x7f80000003037812 */ /* 0x000fe200078efcff */
[----:B------:R-:W-:Y:S06]  /*0ca0*/  BRA `(.L_x_13) ;  /* 0x0000000000147947 */ /* 0x000fec0003800000 */
.L_x_7:
[----:B------:R-:W-:Y:S01]  /*0cb0*/  LOP3.LUT R3, R6, 0x80000000, R3, 0x48, !PT ;  /* 0x8000000006037812 */ /* 0x000fe200078e4803 */
[----:B------:R-:W-:Y:S06]  /*0cc0*/  BRA `(.L_x_13) ;  /* 0x00000000000c7947 */ /* 0x000fec0003800000 */
.L_x_6:
[----:B------:R-:W0:Y:S01]  /*0cd0*/  MUFU.RSQ R3, -QNAN ;  /* 0xffc0000000037908 */ /* 0x000e220000001400 */
[----:B------:R-:W-:Y:S05]  /*0ce0*/  BRA `(.L_x_13) ;  /* 0x0000000000047947 */ /* 0x000fea0003800000 */
.L_x_5:
[----:B------:R-:W-:-:S07]  /*0cf0*/  FADD.FTZ R3, R0, 255 ;  /* 0x437f000000037421 */ /* 0x000fce0000010000 */
.L_x_13:
[----:B------:R-:W-:Y:S05]  /*0d00*/  BSYNC.RECONVERGENT B0 ;  /* 0x0000000000007941 */ /* 0x000fea0003800200 */
.L_x_2:
[----:B------:R-:W-:-:S04]  /*0d10*/  IMAD.MOV.U32 R5, RZ, RZ, 0x0 ;  /* 0x00000000ff057424 */ /* 0x000fc800078e00ff */
[----:B0-----:R-:W-:Y:S05]  /*0d20*/  RET.REL.NODEC R4 `(_Z19kernel_preprocess_0PfPKhiiiii) ;  /* 0xfffffff004b47950 */ /* 0x001fea0003c3ffff */
.L_x_14:
[----:B------:R-:W-:-:S00]  /*0d30*/  BRA `(.L_x_14) ;  /* 0xfffffffc00fc7947 */ /* 0x000fc0000383ffff */
[----:B------:R-:W-:-:S00]  /*0d40*/  NOP ;  /* 0x0000000000007918 */ /* 0x000fc00000000000 */
        /* <DEDUP_REMOVED lines=11> */
.L_x_15:


//--------------------- .nv.shared.reserved.0     --------------------------
	.section	.nv.shared.reserved.0,"aw",@nobits
	.weak		__nv_reservedSMEM_offset_0_alias
	.size		__nv_reservedSMEM_offset_0_alias, 0, 64
	.other		__nv_reservedSMEM_offset_0_alias,@"STO_CUDA_RESERVED_SHARED STV_DEFAULT"
__nv_reservedSMEM_offset_0_alias:
	.zero		0
	.zero		64


//--------------------- .nv.constant0._Z19kernel_preprocess_0PfPKhiiiii --------------------------
	.section	.nv.constant0._Z19kernel_preprocess_0PfPKhiiiii,"a",@progbits
	.sectionflags	@""
	.align	4
.nv.constant0._Z19kernel_preprocess_0PfPKhiiiii:
	.zero		932


//--------------------- SYMBOLS --------------------------

	.type		.nv.reservedSmem.offset0,@object
	.size		.nv.reservedSmem.offset0,0x4
